	.headerflags	@"EF_CUDA_TEXMODE_UNIFIED EF_CUDA_64BIT_ADDRESS EF_CUDA_ACCELERATORS EF_CUDA_SM90 EF_CUDA_VIRTUAL_SM(EF_CUDA_SM90)"
	.elftype	@"ET_EXEC"


//--------------------- .nv.info                  --------------------------
	.section	.nv.info,"",@"SHT_CUDA_INFO"
	.align	4


	//----- nvinfo : EIATTR_REGCOUNT
	.align		4
        /*0000*/ 	.byte	0x04, 0x2f
        /*0002*/ 	.short	(.L_3 - .L_2)
	.align		4
.L_2:
        /*0004*/ 	.word	index@(triton_poi_fused__native_batch_norm_legit_no_training_convolution_relu_13)
        /*0008*/ 	.word	0x00000016


	//----- nvinfo : EIATTR_MIN_STACK_SIZE
	.align		4
.L_3:
        /*000c*/ 	.byte	0x04, 0x12
        /*000e*/ 	.short	(.L_5 - .L_4)
	.align		4
.L_4:
        /*0010*/ 	.word	index@(triton_poi_fused__native_batch_norm_legit_no_training_convolution_relu_13)
        /*0014*/ 	.word	0x00000000


	//----- nvinfo : EIATTR_FRAME_SIZE
	.align		4
.L_5:
        /*0018*/ 	.byte	0x04, 0x11
        /*001a*/ 	.short	(.L_7 - .L_6)
	.align		4
.L_6:
        /*001c*/ 	.word	index@(triton_poi_fused__native_batch_norm_legit_no_training_convolution_relu_13)
        /*0020*/ 	.word	0x00000000


	//----- nvinfo : EIATTR_MIN_STACK_SIZE
	.align		4
.L_7:
        /*0024*/ 	.byte	0x04, 0x12
        /*0026*/ 	.short	(.L_9 - .L_8)
	.align		4
.L_8:
        /*0028*/ 	.word	index@(triton_poi_fused__native_batch_norm_legit_no_training_convolution_relu_13)
        /*002c*/ 	.word	0x00000000
.L_9:


//--------------------- .nv.info.triton_poi_fused__native_batch_norm_legit_no_training_convolution_relu_13 --------------------------
	.section	.nv.info.triton_poi_fused__native_batch_norm_legit_no_training_convolution_relu_13,"",@"SHT_CUDA_INFO"
	.sectionflags	@""
	.align	4


	//----- nvinfo : EIATTR_CUDA_API_VERSION
	.align		4
        /*0000*/ 	.byte	0x04, 0x37
        /*0002*/ 	.short	(.L_11 - .L_10)
.L_10:
        /*0004*/ 	.word	0x0000007c


	//----- nvinfo : EIATTR_KPARAM_INFO
	.align		4
.L_11:
        /*0008*/ 	.byte	0x04, 0x17
        /*000a*/ 	.short	(.L_13 - .L_12)
.L_12:
        /*000c*/ 	.word	0x00000000
        /*0010*/ 	.short	0x0007
        /*0012*/ 	.short	0x0038
        /*0014*/ 	.byte	0x00, 0xf0, 0x11, 0x00


	//----- nvinfo : EIATTR_KPARAM_INFO
	.align		4
.L_13:
        /*0018*/ 	.byte	0x04, 0x17
        /*001a*/ 	.short	(.L_15 - .L_14)
.L_14:
        /*001c*/ 	.word	0x00000000
        /*0020*/ 	.short	0x0006
        /*0022*/ 	.short	0x0030
        /*0024*/ 	.byte	0x00, 0xf4, 0x21, 0x00


	//----- nvinfo : EIATTR_KPARAM_INFO
	.align		4
.L_15:
        /*0028*/ 	.byte	0x04, 0x17
        /*002a*/ 	.short	(.L_17 - .L_16)
.L_16:
        /*002c*/ 	.word	0x00000000
        /*0030*/ 	.short	0x0005
        /*0032*/ 	.short	0x0028
        /*0034*/ 	.byte	0x00, 0xf4, 0x21, 0x00


	//----- nvinfo : EIATTR_KPARAM_INFO
	.align		4
.L_17:
        /*0038*/ 	.byte	0x04, 0x17
        /*003a*/ 	.short	(.L_19 - .L_18)
.L_18:
        /*003c*/ 	.word	0x00000000
        /*0040*/ 	.short	0x0004
        /*0042*/ 	.short	0x0020
        /*0044*/ 	.byte	0x00, 0xf4, 0x21, 0x00


	//----- nvinfo : EIATTR_KPARAM_INFO
	.align		4
.L_19:
        /*0048*/ 	.byte	0x04, 0x17
        /*004a*/ 	.short	(.L_21 - .L_20)
.L_20:
        /*004c*/ 	.word	0x00000000
        /*0050*/ 	.short	0x0003
        /*0052*/ 	.short	0x0018
        /*0054*/ 	.byte	0x00, 0xf4, 0x21, 0x00


	//----- nvinfo : EIATTR_KPARAM_INFO
	.align		4
.L_21:
        /*0058*/ 	.byte	0x04, 0x17
        /*005a*/ 	.short	(.L_23 - .L_22)
.L_22:
        /*005c*/ 	.word	0x00000000
        /*0060*/ 	.short	0x0002
        /*0062*/ 	.short	0x0010
        /*0064*/ 	.byte	0x00, 0xf4, 0x21, 0x00


	//----- nvinfo : EIATTR_KPARAM_INFO
	.align		4
.L_23:
        /*0068*/ 	.byte	0x04, 0x17
        /*006a*/ 	.short	(.L_25 - .L_24)
.L_24:
        /*006c*/ 	.word	0x00000000
        /*0070*/ 	.short	0x0001
        /*0072*/ 	.short	0x0008
        /*0074*/ 	.byte	0x00, 0xf4, 0x21, 0x00


	//----- nvinfo : EIATTR_KPARAM_INFO
	.align		4
.L_25:
        /*0078*/ 	.byte	0x04, 0x17
        /*007a*/ 	.short	(.L_27 - .L_26)
.L_26:
        /*007c*/ 	.word	0x00000000
        /*0080*/ 	.short	0x0000
        /*0082*/ 	.short	0x0000
        /*0084*/ 	.byte	0x00, 0xf4, 0x21, 0x00


	//----- nvinfo : EIATTR_SPARSE_MMA_MASK
	.align		4
.L_27:
        /*0088*/ 	.byte	0x03, 0x50
        /*008a*/ 	.short	0x0000


	//----- nvinfo : EIATTR_MAXREG_COUNT
	.align		4
        /*008c*/ 	.byte	0x03, 0x1b
        /*008e*/ 	.short	0x00ff


	//----- nvinfo : EIATTR_EXIT_INSTR_OFFSETS
	.align		4
        /*0090*/ 	.byte	0x04, 0x1c
        /*0092*/ 	.short	(.L_29 - .L_28)


	//   ....[0]....
.L_28:
        /*0094*/ 	.word	0x00000430


	//----- nvinfo : EIATTR_REQNTID
	.align		4
.L_29:
        /*0098*/ 	.byte	0x04, 0x10
        /*009a*/ 	.short	(.L_31 - .L_30)
.L_30:
        /*009c*/ 	.word	0x00000080
        /*00a0*/ 	.word	0x00000001
        /*00a4*/ 	.word	0x00000001


	//----- nvinfo : EIATTR_CBANK_PARAM_SIZE
	.align		4
.L_31:
        /*00a8*/ 	.byte	0x03, 0x19
        /*00aa*/ 	.short	0x003c


	//----- nvinfo : EIATTR_PARAM_CBANK
	.align		4
        /*00ac*/ 	.byte	0x04, 0x0a
        /*00ae*/ 	.short	(.L_33 - .L_32)
	.align		4
.L_32:
        /*00b0*/ 	.word	index@(.nv.constant0.triton_poi_fused__native_batch_norm_legit_no_training_convolution_relu_13)
        /*00b4*/ 	.short	0x0210
        /*00b6*/ 	.short	0x003c


	//----- nvinfo : EIATTR_SW_WAR
	.align		4
.L_33:
        /*00b8*/ 	.byte	0x04, 0x36
        /*00ba*/ 	.short	(.L_35 - .L_34)
.L_34:
        /*00bc*/ 	.word	0x00000008
.L_35:


//--------------------- .nv.callgraph             --------------------------
	.section	.nv.callgraph,"",@"SHT_CUDA_CALLGRAPH"
	.align	4
	.sectionentsize	8
	.align		4
        /*0000*/ 	.word	0x00000000
	.align		4
        /*0004*/ 	.word	0xffffffff
	.align		4
        /*0008*/ 	.word	0x00000000
	.align		4
        /*000c*/ 	.word	0xfffffffe
	.align		4
        /*0010*/ 	.word	0x00000000
	.align		4
        /*0014*/ 	.word	0xfffffffd
	.align		4
        /*0018*/ 	.word	0x00000000
	.align		4
        /*001c*/ 	.word	0xfffffffc


//--------------------- .nv.constant4             --------------------------
	.section	.nv.constant4,"a",@progbits
	.align	8
	.align		8
.nv.constant4:
        /*0000*/ 	.dword	_$_str
	.align		8
        /*0008*/ 	.dword	_$_str_$_2


//--------------------- .text.triton_poi_fused__native_batch_norm_legit_no_training_convolution_relu_13 --------------------------
	.section	.text.triton_poi_fused__native_batch_norm_legit_no_training_convolution_relu_13,"ax",@progbits
	.align	128
        .global         triton_poi_fused__native_batch_norm_legit_no_training_convolution_relu_13
        .type           triton_poi_fused__native_batch_norm_legit_no_training_convolution_relu_13,@function
        .size           triton_poi_fused__native_batch_norm_legit_no_training_convolution_relu_13,(.L_x_1 - triton_poi_fused__native_batch_norm_legit_no_training_convolution_relu_13)
        .other          triton_poi_fused__native_batch_norm_legit_no_training_convolution_relu_13,@"STO_CUDA_ENTRY STV_DEFAULT"
triton_poi_fused__native_batch_norm_legit_no_training_convolution_relu_13:
.text.triton_poi_fused__native_batch_norm_legit_no_training_convolution_relu_13:
[----:B------:R-:W-:Y:S01]  /*0000*/  LDC R1, c[0x0][0x28] ;  /* 0x00000a00ff017b82 */ /* 0x000fe20000000800 */
[----:B------:R-:W1:Y:S07]  /*0010*/  S2R R0, SR_TID.X ;  /* 0x0000000000007919 */ /* 0x000e6e0000002100 */
[----:B------:R-:W2:Y:S01]  /*0020*/  LDC.64 R6, c[0x0][0x228] ;  /* 0x00008a00ff067b82 */ /* 0x000ea20000000a00 */
[----:B------:R-:W-:Y:S01]  /*0030*/  ULDC.64 UR4, c[0x0][0x208] ;  /* 0x0000820000047ab9 */ /* 0x000fe20000000a00 */
[----:B------:R-:W3:Y:S06]  /*0040*/  S2R R5, SR_CTAID.X ;  /* 0x0000000000057919 */ /* 0x000eec0000002500 */
[----:B------:R-:W4:Y:S08]  /*0050*/  LDC.64 R12, c[0x0][0x218] ;  /* 0x00008600ff0c7b82 */ /* 0x000f300000000a00 */
[----:B------:R-:W5:Y:S08]  /*0060*/  LDC.64 R14, c[0x0][0x220] ;  /* 0x00008800ff0e7b82 */ /* 0x000f700000000a00 */
[----:B------:R-:W5:Y:S01]  /*0070*/  LDC.64 R10, c[0x0][0x238] ;  /* 0x00008e00ff0a7b82 */ /* 0x000f620000000a00 */
[----:B-1----:R-:W-:-:S07]  /*0080*/  SHF.L.U32 R0, R0, 0x1, RZ ;  /* 0x0000000100007819 */ /* 0x002fce00000006ff */
[----:B------:R-:W1:Y:S01]  /*0090*/  LDC.64 R16, c[0x0][0x230] ;  /* 0x00008c00ff107b82 */ /* 0x000e620000000a00 */
[----:B---3--:R-:W-:Y:S02]  /*00a0*/  SHF.R.S32.HI R3, RZ, 0x17, R5 ;  /* 0x00000017ff037819 */ /* 0x008fe40000011405 */
[----:B------:R-:W-:Y:S02]  /*00b0*/  LOP3.LUT R0, R0, 0xfe, RZ, 0xc0, !PT ;  /* 0x000000fe00007812 */ /* 0x000fe400078ec0ff */
[----:B------:R-:W-:Y:S02]  /*00c0*/  SGXT R3, R3, 0x1 ;  /* 0x000000010303781a */ /* 0x000fe40000000200 */
[----:B------:R-:W-:-:S04]  /*00d0*/  LEA R0, R5, R0, 0x8 ;  /* 0x0000000005007211 */ /* 0x000fc800078e40ff */
[----:B------:R-:W-:-:S04]  /*00e0*/  LEA.HI R3, R3, R0, RZ, 0x5 ;  /* 0x0000000003037211 */ /* 0x000fc800078f28ff */
[----:B------:R-:W-:-:S04]  /*00f0*/  LOP3.LUT R3, R3, 0xffffffe0, RZ, 0xc0, !PT ;  /* 0xffffffe003037812 */ /* 0x000fc800078ec0ff */
[----:B------:R-:W-:Y:S02]  /*0100*/  IADD3 R8, R0, -R3, RZ ;  /* 0x8000000300087210 */ /* 0x000fe40007ffe0ff */
[----:B------:R-:W3:Y:S03]  /*0110*/  LDC.64 R2, c[0x0][0x210] ;  /* 0x00008400ff027b82 */ /* 0x000ee60000000a00 */
[----:B--2---:R-:W-:-:S06]  /*0120*/  IMAD.WIDE R6, R8, 0x4, R6 ;  /* 0x0000000408067825 */ /* 0x004fcc00078e0206 */
[----:B------:R-:W2:Y:S01]  /*0130*/  LDG.E.EL.64 R6, desc[UR4][R6.64] ;  /* 0x0000000406067981 */ /* 0x000ea2000c2e1b00 */
[----:B----4-:R-:W-:-:S04]  /*0140*/  IMAD.WIDE R12, R8, 0x4, R12 ;  /* 0x00000004080c7825 */ /* 0x010fc800078e020c */
[C---:B-----5:R-:W-:Y:S02]  /*0150*/  IMAD.WIDE R14, R8.reuse, 0x4, R14 ;  /* 0x00000004080e7825 */ /* 0x060fe400078e020e */
[----:B------:R-:W4:Y:S02]  /*0160*/  LDG.E.EL.64 R12, desc[UR4][R12.64] ;  /* 0x000000040c0c7981 */ /* 0x000f24000c2e1b00 */
[----:B0-----:R-:W-:Y:S02]  /*0170*/  IMAD.WIDE R10, R8, 0x4, R10 ;  /* 0x00000004080a7825 */ /* 0x001fe400078e020a */
[----:B------:R-:W5:Y:S02]  /*0180*/  LDG.E.EL.64 R14, desc[UR4][R14.64] ;  /* 0x000000040e0e7981 */ /* 0x000f64000c2e1b00 */
[----:B---3--:R-:W-:Y:S02]  /*0190*/  IMAD.WIDE R2, R0, 0x4, R2 ;  /* 0x0000000400027825 */ /* 0x008fe400078e0202 */
[----:B------:R-:W3:Y:S04]  /*01a0*/  LDG.E.EL.64 R10, desc[UR4][R10.64] ;  /* 0x000000040a0a7981 */ /* 0x000ee8000c2e1b00 */
[----:B------:R-:W4:Y:S01]  /*01b0*/  LDG.E.64 R4, desc[UR4][R2.64] ;  /* 0x0000000402047981 */ /* 0x000f22000c1e1b00 */
[----:B-1----:R-:W-:-:S05]  /*01c0*/  IMAD.WIDE R16, R8, 0x4, R16 ;  /* 0x0000000408107825 */ /* 0x002fca00078e0210 */
[----:B------:R0:W3:Y:S02]  /*01d0*/  LDG.E.EL.64 R8, desc[UR4][R16.64] ;  /* 0x0000000410087981 */ /* 0x0000e4000c2e1b00 */
[----:B0-----:R-:W-:Y:S01]  /*01e0*/  HFMA2.MMA R16, -RZ, RZ, 1.625, 0 ;  /* 0x3e800000ff107435 */ /* 0x001fe200000001ff */
[----:B--2---:R-:W-:Y:S01]  /*01f0*/  FADD R6, R6, 9.9999997473787516356e-06 ;  /* 0x3727c5ac06067421 */ /* 0x004fe20000000000 */
[----:B------:R-:W-:-:S03]  /*0200*/  FADD R7, R7, 9.9999997473787516356e-06 ;  /* 0x3727c5ac07077421 */ /* 0x000fc60000000000 */
[----:B------:R-:W0:Y:S08]  /*0210*/  MUFU.SQRT R18, R6 ;  /* 0x0000000600127308 */ /* 0x000e300000002000 */
[----:B------:R1:W2:Y:S01]  /*0220*/  MUFU.SQRT R19, R7 ;  /* 0x0000000700137308 */ /* 0x0002a20000002000 */
[C---:B0-----:R-:W-:Y:S02]  /*0230*/  FSETP.GT.AND P0, PT, R18.reuse, 8.50705917302346158658e+37, PT ;  /* 0x7e8000001200780b */ /* 0x041fe40003f04000 */
[----:B------:R-:W-:Y:S01]  /*0240*/  FSETP.GEU.AND P2, PT, R18, 1.175494350822287508e-38, PT ;  /* 0x008000001200780b */ /* 0x000fe20003f4e000 */
[----:B-1----:R-:W0:Y:S01]  /*0250*/  LDC.64 R6, c[0x0][0x240] ;  /* 0x00009000ff067b82 */ /* 0x002e220000000a00 */
[----:B--2---:R-:W-:-:S02]  /*0260*/  FSETP.GT.AND P1, PT, R19, 8.50705917302346158658e+37, PT ;  /* 0x7e8000001300780b */ /* 0x004fc40003f24000 */
[----:B------:R-:W-:-:S07]  /*0270*/  FSETP.GEU.AND P3, PT, R19, 1.175494350822287508e-38, PT ;  /* 0x008000001300780b */ /* 0x000fce0003f6e000 */
[----:B------:R-:W-:-:S04]  /*0280*/  @P0 FMUL R18, R18, 0.25 ;  /* 0x3e80000012120820 */ /* 0x000fc80000400000 */
[----:B------:R-:W-:Y:S01]  /*0290*/  @!P2 FMUL R18, R18, 16777216 ;  /* 0x4b8000001212a820 */ /* 0x000fe20000400000 */
[----:B------:R-:W-:-:S04]  /*02a0*/  @P1 FMUL R19, R19, 0.25 ;  /* 0x3e80000013131820 */ /* 0x000fc80000400000 */
[----:B------:R-:W-:Y:S01]  /*02b0*/  @!P3 FMUL R19, R19, 16777216 ;  /* 0x4b8000001313b820 */ /* 0x000fe20000400000 */
[----:B------:R-:W1:Y:S01]  /*02c0*/  MUFU.RCP R18, R18 ;  /* 0x0000001200127308 */ /* 0x000e620000001000 */
[----:B------:R-:W-:-:S07]  /*02d0*/  FSEL R17, R16, 1, P0 ;  /* 0x3f80000010117808 */ /* 0x000fce0000000000 */
[----:B------:R-:W2:Y:S01]  /*02e0*/  MUFU.RCP R19, R19 ;  /* 0x0000001300137308 */ /* 0x000ea20000001000 */
[----:B------:R-:W-:Y:S01]  /*02f0*/  FSEL R16, R16, 1, P1 ;  /* 0x3f80000010107808 */ /* 0x000fe20000800000 */
[----:B------:R-:W-:Y:S01]  /*0300*/  @!P2 FMUL R17, R17, 16777216 ;  /* 0x4b8000001111a820 */ /* 0x000fe20000400000 */
[----:B----4-:R-:W-:Y:S01]  /*0310*/  FADD R4, R4, R12 ;  /* 0x0000000c04047221 */ /* 0x010fe20000000000 */
[----:B------:R-:W-:Y:S02]  /*0320*/  FADD R5, R5, R13 ;  /* 0x0000000d05057221 */ /* 0x000fe40000000000 */
[----:B------:R-:W-:Y:S01]  /*0330*/  @!P3 FMUL R16, R16, 16777216 ;  /* 0x4b8000001010b820 */ /* 0x000fe20000400000 */
[----:B-1----:R-:W-:Y:S01]  /*0340*/  FMUL R17, R18, R17 ;  /* 0x0000001112117220 */ /* 0x002fe20000400000 */
[----:B-----5:R-:W-:Y:S01]  /*0350*/  FADD R14, -R14, R4 ;  /* 0x000000040e0e7221 */ /* 0x020fe20000000100 */
[----:B------:R-:W-:Y:S01]  /*0360*/  FADD R15, -R15, R5 ;  /* 0x000000050f0f7221 */ /* 0x000fe20000000100 */
[----:B--2---:R-:W-:-:S02]  /*0370*/  FMUL R16, R19, R16 ;  /* 0x0000001013107220 */ /* 0x004fc40000400000 */
[----:B------:R-:W-:Y:S02]  /*0380*/  FMUL R17, R14, R17 ;  /* 0x000000110e117220 */ /* 0x000fe40000400000 */
[----:B------:R-:W-:Y:S02]  /*0390*/  FMUL R16, R15, R16 ;  /* 0x000000100f107220 */ /* 0x000fe40000400000 */
[----:B---3--:R-:W-:Y:S02]  /*03a0*/  FFMA R8, R8, R17, R10 ;  /* 0x0000001108087223 */ /* 0x008fe4000000000a */
[----:B------:R-:W-:-:S03]  /*03b0*/  FFMA R9, R9, R16, R11 ;  /* 0x0000001009097223 */ /* 0x000fc6000000000b */
[----:B------:R-:W-:Y:S02]  /*03c0*/  FSETP.GEU.AND P0, PT, R8, RZ, PT ;  /* 0x000000ff0800720b */ /* 0x000fe40003f0e000 */
[C---:B------:R-:W-:Y:S01]  /*03d0*/  FSETP.GEU.AND P1, PT, R9.reuse, RZ, PT ;  /* 0x000000ff0900720b */ /* 0x040fe20003f2e000 */
[----:B0-----:R-:W-:Y:S01]  /*03e0*/  IMAD.WIDE R6, R0, 0x4, R6 ;  /* 0x0000000400067825 */ /* 0x001fe200078e0206 */
[----:B------:R-:W-:Y:S02]  /*03f0*/  FSEL R8, R8, RZ, P0 ;  /* 0x000000ff08087208 */ /* 0x000fe40000000000 */
[----:B------:R-:W-:Y:S01]  /*0400*/  FSEL R9, R9, RZ, P1 ;  /* 0x000000ff09097208 */ /* 0x000fe20000800000 */
[----:B------:R-:W-:Y:S04]  /*0410*/  STG.E.64 desc[UR4][R2.64], R4 ;  /* 0x0000000402007986 */ /* 0x000fe8000c101b04 */
[----:B------:R-:W-:Y:S01]  /*0420*/  STG.E.64 desc[UR4][R6.64], R8 ;  /* 0x0000000806007986 */ /* 0x000fe2000c101b04 */
[----:B------:R-:W-:Y:S05]  /*0430*/  EXIT ;  /* 0x000000000000794d */ /* 0x000fea0003800000 */
.L_x_0:
[----:B------:R-:W-:-:S00]  /*0440*/  BRA `(.L_x_0) ;  /* 0xfffffffc00fc7947 */ /* 0x000fc0000383ffff */
[----:B------:R-:W-:-:S00]  /*0450*/  NOP ;  /* 0x0000000000007918 */ /* 0x000fc00000000000 */
        /* <DEDUP_REMOVED lines=10> */
.L_x_1:


//--------------------- .nv.global.init           --------------------------
	.section	.nv.global.init,"aw",@progbits
.nv.global.init:
	.type		_$_str,@object
	.size		_$_str,(_$_str_$_2 - _$_str)
_$_str:
        /*0000*/ 	.byte	0x5f, 0x5f, 0x43, 0x55, 0x44, 0x41, 0x5f, 0x46, 0x54, 0x5a, 0x00
	.type		_$_str_$_2,@object
	.size		_$_str_$_2,(.L_1 - _$_str_$_2)
_$_str_$_2:
        /*000b*/ 	.byte	0x5f, 0x5f, 0x43, 0x55, 0x44, 0x41, 0x5f, 0x50, 0x52, 0x45, 0x43, 0x5f, 0x53, 0x51, 0x52, 0x54
        /*001b*/ 	.byte	0x00
.L_1:


//--------------------- .nv.constant0.triton_poi_fused__native_batch_norm_legit_no_training_convolution_relu_13 --------------------------
	.section	.nv.constant0.triton_poi_fused__native_batch_norm_legit_no_training_convolution_relu_13,"a",@progbits
	.sectionflags	@""
	.align	4
.nv.constant0.triton_poi_fused__native_batch_norm_legit_no_training_convolution_relu_13:
	.zero		588
